//
// Generated by NVIDIA NVVM Compiler
//
// Compiler Build ID: CL-36424714
// Cuda compilation tools, release 13.0, V13.0.88
// Based on NVVM 20.0.0
//

.version 9.0
.target sm_100
.address_size 64

	// .globl	_Z16oddEvenBlockSortPxi
// _ZZ16oddEvenBlockSortPxiE5block has been demoted
// _ZZ12bitonicMergePxibE5block has been demoted

.visible .entry _Z16oddEvenBlockSortPxi(
	.param .u64 .ptr .align 1 _Z16oddEvenBlockSortPxi_param_0,
	.param .u32 _Z16oddEvenBlockSortPxi_param_1
)
{
	.reg .pred 	%p<35>;
	.reg .b32 	%r<14>;
	.reg .b64 	%rd<41>;
	// demoted variable
	.shared .align 8 .b8 _ZZ16oddEvenBlockSortPxiE5block[4096];
	ld.param.u64 	%rd34, [_Z16oddEvenBlockSortPxi_param_0];
	ld.param.u32 	%r6, [_Z16oddEvenBlockSortPxi_param_1];
	mov.u32 	%r7, %ctaid.x;
	shl.b32 	%r1, %r7, 9;
	setp.ge.s32 	%p1, %r1, %r6;
	@%p1 bra 	$L__BB0_52;
	cvta.to.global.u64 	%rd35, %rd34;
	mov.u32 	%r2, %tid.x;
	shl.b32 	%r9, %r2, 1;
	add.s32 	%r10, %r1, %r9;
	mul.wide.s32 	%rd36, %r10, 8;
	add.s64 	%rd1, %rd35, %rd36;
	ld.global.u64 	%rd37, [%rd1];
	shl.b32 	%r11, %r2, 4;
	mov.u32 	%r12, _ZZ16oddEvenBlockSortPxiE5block;
	add.s32 	%r3, %r12, %r11;
	st.shared.u64 	[%r3], %rd37;
	ld.global.u64 	%rd38, [%rd1+8];
	st.shared.u64 	[%r3+8], %rd38;
	mov.b32 	%r13, 0;
$L__BB0_2:
	setp.gt.u32 	%p2, %r2, 255;
	bar.sync 	0;
	@%p2 bra 	$L__BB0_5;
	ld.shared.u64 	%rd2, [%r3];
	ld.shared.u64 	%rd3, [%r3+8];
	setp.le.s64 	%p3, %rd2, %rd3;
	@%p3 bra 	$L__BB0_5;
	st.shared.u64 	[%r3], %rd3;
	st.shared.u64 	[%r3+8], %rd2;
$L__BB0_5:
	setp.gt.u32 	%p4, %r2, 254;
	bar.sync 	0;
	@%p4 bra 	$L__BB0_8;
	ld.shared.u64 	%rd4, [%r3+8];
	ld.shared.u64 	%rd5, [%r3+16];
	setp.le.s64 	%p5, %rd4, %rd5;
	@%p5 bra 	$L__BB0_8;
	st.shared.u64 	[%r3+8], %rd5;
	st.shared.u64 	[%r3+16], %rd4;
$L__BB0_8:
	setp.gt.u32 	%p6, %r2, 255;
	bar.sync 	0;
	@%p6 bra 	$L__BB0_11;
	ld.shared.u64 	%rd6, [%r3];
	ld.shared.u64 	%rd7, [%r3+8];
	setp.le.s64 	%p7, %rd6, %rd7;
	@%p7 bra 	$L__BB0_11;
	st.shared.u64 	[%r3], %rd7;
	st.shared.u64 	[%r3+8], %rd6;
$L__BB0_11:
	setp.gt.u32 	%p8, %r2, 254;
	bar.sync 	0;
	@%p8 bra 	$L__BB0_14;
	ld.shared.u64 	%rd8, [%r3+8];
	ld.shared.u64 	%rd9, [%r3+16];
	setp.le.s64 	%p9, %rd8, %rd9;
	@%p9 bra 	$L__BB0_14;
	st.shared.u64 	[%r3+8], %rd9;
	st.shared.u64 	[%r3+16], %rd8;
$L__BB0_14:
	setp.gt.u32 	%p10, %r2, 255;
	bar.sync 	0;
	@%p10 bra 	$L__BB0_17;
	ld.shared.u64 	%rd10, [%r3];
	ld.shared.u64 	%rd11, [%r3+8];
	setp.le.s64 	%p11, %rd10, %rd11;
	@%p11 bra 	$L__BB0_17;
	st.shared.u64 	[%r3], %rd11;
	st.shared.u64 	[%r3+8], %rd10;
$L__BB0_17:
	setp.gt.u32 	%p12, %r2, 254;
	bar.sync 	0;
	@%p12 bra 	$L__BB0_20;
	ld.shared.u64 	%rd12, [%r3+8];
	ld.shared.u64 	%rd13, [%r3+16];
	setp.le.s64 	%p13, %rd12, %rd13;
	@%p13 bra 	$L__BB0_20;
	st.shared.u64 	[%r3+8], %rd13;
	st.shared.u64 	[%r3+16], %rd12;
$L__BB0_20:
	setp.gt.u32 	%p14, %r2, 255;
	bar.sync 	0;
	@%p14 bra 	$L__BB0_23;
	ld.shared.u64 	%rd14, [%r3];
	ld.shared.u64 	%rd15, [%r3+8];
	setp.le.s64 	%p15, %rd14, %rd15;
	@%p15 bra 	$L__BB0_23;
	st.shared.u64 	[%r3], %rd15;
	st.shared.u64 	[%r3+8], %rd14;
$L__BB0_23:
	setp.gt.u32 	%p16, %r2, 254;
	bar.sync 	0;
	@%p16 bra 	$L__BB0_26;
	ld.shared.u64 	%rd16, [%r3+8];
	ld.shared.u64 	%rd17, [%r3+16];
	setp.le.s64 	%p17, %rd16, %rd17;
	@%p17 bra 	$L__BB0_26;
	st.shared.u64 	[%r3+8], %rd17;
	st.shared.u64 	[%r3+16], %rd16;
$L__BB0_26:
	setp.gt.u32 	%p18, %r2, 255;
	bar.sync 	0;
	@%p18 bra 	$L__BB0_29;
	ld.shared.u64 	%rd18, [%r3];
	ld.shared.u64 	%rd19, [%r3+8];
	setp.le.s64 	%p19, %rd18, %rd19;
	@%p19 bra 	$L__BB0_29;
	st.shared.u64 	[%r3], %rd19;
	st.shared.u64 	[%r3+8], %rd18;
$L__BB0_29:
	setp.gt.u32 	%p20, %r2, 254;
	bar.sync 	0;
	@%p20 bra 	$L__BB0_32;
	ld.shared.u64 	%rd20, [%r3+8];
	ld.shared.u64 	%rd21, [%r3+16];
	setp.le.s64 	%p21, %rd20, %rd21;
	@%p21 bra 	$L__BB0_32;
	st.shared.u64 	[%r3+8], %rd21;
	st.shared.u64 	[%r3+16], %rd20;
$L__BB0_32:
	setp.gt.u32 	%p22, %r2, 255;
	bar.sync 	0;
	@%p22 bra 	$L__BB0_35;
	ld.shared.u64 	%rd22, [%r3];
	ld.shared.u64 	%rd23, [%r3+8];
	setp.le.s64 	%p23, %rd22, %rd23;
	@%p23 bra 	$L__BB0_35;
	st.shared.u64 	[%r3], %rd23;
	st.shared.u64 	[%r3+8], %rd22;
$L__BB0_35:
	setp.gt.u32 	%p24, %r2, 254;
	bar.sync 	0;
	@%p24 bra 	$L__BB0_38;
	ld.shared.u64 	%rd24, [%r3+8];
	ld.shared.u64 	%rd25, [%r3+16];
	setp.le.s64 	%p25, %rd24, %rd25;
	@%p25 bra 	$L__BB0_38;
	st.shared.u64 	[%r3+8], %rd25;
	st.shared.u64 	[%r3+16], %rd24;
$L__BB0_38:
	setp.gt.u32 	%p26, %r2, 255;
	bar.sync 	0;
	@%p26 bra 	$L__BB0_41;
	ld.shared.u64 	%rd26, [%r3];
	ld.shared.u64 	%rd27, [%r3+8];
	setp.le.s64 	%p27, %rd26, %rd27;
	@%p27 bra 	$L__BB0_41;
	st.shared.u64 	[%r3], %rd27;
	st.shared.u64 	[%r3+8], %rd26;
$L__BB0_41:
	setp.gt.u32 	%p28, %r2, 254;
	bar.sync 	0;
	@%p28 bra 	$L__BB0_44;
	ld.shared.u64 	%rd28, [%r3+8];
	ld.shared.u64 	%rd29, [%r3+16];
	setp.le.s64 	%p29, %rd28, %rd29;
	@%p29 bra 	$L__BB0_44;
	st.shared.u64 	[%r3+8], %rd29;
	st.shared.u64 	[%r3+16], %rd28;
$L__BB0_44:
	setp.gt.u32 	%p30, %r2, 255;
	bar.sync 	0;
	@%p30 bra 	$L__BB0_47;
	ld.shared.u64 	%rd30, [%r3];
	ld.shared.u64 	%rd31, [%r3+8];
	setp.le.s64 	%p31, %rd30, %rd31;
	@%p31 bra 	$L__BB0_47;
	st.shared.u64 	[%r3], %rd31;
	st.shared.u64 	[%r3+8], %rd30;
$L__BB0_47:
	setp.gt.u32 	%p32, %r2, 254;
	bar.sync 	0;
	@%p32 bra 	$L__BB0_50;
	ld.shared.u64 	%rd32, [%r3+8];
	ld.shared.u64 	%rd33, [%r3+16];
	setp.le.s64 	%p33, %rd32, %rd33;
	@%p33 bra 	$L__BB0_50;
	st.shared.u64 	[%r3+8], %rd33;
	st.shared.u64 	[%r3+16], %rd32;
$L__BB0_50:
	add.s32 	%r13, %r13, 8;
	setp.ne.s32 	%p34, %r13, 256;
	@%p34 bra 	$L__BB0_2;
	bar.sync 	0;
	ld.shared.u64 	%rd39, [%r3];
	st.global.u64 	[%rd1], %rd39;
	ld.shared.u64 	%rd40, [%r3+8];
	st.global.u64 	[%rd1+8], %rd40;
$L__BB0_52:
	ret;

}
	// .globl	_Z12bitonicMergePxib
.visible .entry _Z12bitonicMergePxib(
	.param .u64 .ptr .align 1 _Z12bitonicMergePxib_param_0,
	.param .u32 _Z12bitonicMergePxib_param_1,
	.param .u8 _Z12bitonicMergePxib_param_2
)
{
	.reg .pred 	%p<22>;
	.reg .b16 	%rs<2>;
	.reg .b32 	%r<74>;
	.reg .b64 	%rd<30>;
	// demoted variable
	.shared .align 8 .b8 _ZZ12bitonicMergePxibE5block[8192];
	ld.param.u64 	%rd21, [_Z12bitonicMergePxib_param_0];
	ld.param.u32 	%r14, [_Z12bitonicMergePxib_param_1];
	ld.param.s8 	%rs1, [_Z12bitonicMergePxib_param_2];
	mov.u32 	%r15, %ctaid.x;
	shl.b32 	%r16, %r15, 10;
	setp.eq.s16 	%p1, %rs1, 0;
	or.b32  	%r17, %r16, 512;
	selp.b32 	%r1, %r16, %r17, %p1;
	add.s32 	%r18, %r1, 1024;
	setp.gt.s32 	%p2, %r18, %r14;
	@%p2 bra 	$L__BB1_23;
	cvta.to.global.u64 	%rd22, %rd21;
	mov.u32 	%r2, %tid.x;
	shl.b32 	%r19, %r2, 1;
	add.s32 	%r20, %r1, %r19;
	mul.wide.s32 	%rd23, %r20, 8;
	add.s64 	%rd1, %rd22, %rd23;
	ld.global.u64 	%rd24, [%rd1];
	shl.b32 	%r21, %r2, 4;
	mov.u32 	%r22, _ZZ12bitonicMergePxibE5block;
	add.s32 	%r3, %r22, %r21;
	st.shared.u64 	[%r3], %rd24;
	ld.global.u64 	%rd25, [%rd1+8];
	st.shared.u64 	[%r3+8], %rd25;
	bar.sync 	0;
	setp.gt.u32 	%p3, %r2, 511;
	@%p3 bra 	$L__BB1_4;
	shl.b32 	%r23, %r2, 3;
	sub.s32 	%r4, %r3, %r23;
	ld.shared.u64 	%rd2, [%r4];
	xor.b32  	%r24, %r23, 8184;
	add.s32 	%r26, %r22, %r24;
	ld.shared.u64 	%rd26, [%r26];
	setp.le.s64 	%p4, %rd2, %rd26;
	@%p4 bra 	$L__BB1_4;
	sub.s32 	%r29, %r22, %r23;
	ld.shared.u64 	%rd27, [%r29+8184];
	st.shared.u64 	[%r4], %rd27;
	st.shared.u64 	[%r29+8184], %rd2;
$L__BB1_4:
	bar.sync 	0;
	and.b32  	%r30, %r2, 256;
	add.s32 	%r31, %r2, %r30;
	shl.b32 	%r32, %r31, 3;
	add.s32 	%r5, %r22, %r32;
	ld.shared.u64 	%rd3, [%r5];
	ld.shared.u64 	%rd4, [%r5+2048];
	setp.le.s64 	%p5, %rd3, %rd4;
	@%p5 bra 	$L__BB1_6;
	st.shared.u64 	[%r5], %rd4;
	st.shared.u64 	[%r5+2048], %rd3;
$L__BB1_6:
	bar.sync 	0;
	and.b32  	%r34, %r2, 128;
	setp.eq.s32 	%p6, %r34, 0;
	add.s32 	%r35, %r2, 384;
	selp.b32 	%r36, %r2, %r35, %p6;
	shl.b32 	%r37, %r36, 3;
	add.s32 	%r6, %r22, %r37;
	ld.shared.u64 	%rd5, [%r6];
	ld.shared.u64 	%rd6, [%r6+1024];
	setp.le.s64 	%p7, %rd5, %rd6;
	@%p7 bra 	$L__BB1_8;
	st.shared.u64 	[%r6], %rd6;
	st.shared.u64 	[%r6+1024], %rd5;
$L__BB1_8:
	bar.sync 	0;
	and.b32  	%r39, %r2, 64;
	setp.eq.s32 	%p8, %r39, 0;
	add.s32 	%r40, %r2, 448;
	selp.b32 	%r41, %r2, %r40, %p8;
	shl.b32 	%r42, %r41, 3;
	add.s32 	%r7, %r22, %r42;
	ld.shared.u64 	%rd7, [%r7];
	ld.shared.u64 	%rd8, [%r7+512];
	setp.le.s64 	%p9, %rd7, %rd8;
	@%p9 bra 	$L__BB1_10;
	st.shared.u64 	[%r7], %rd8;
	st.shared.u64 	[%r7+512], %rd7;
$L__BB1_10:
	bar.sync 	0;
	and.b32  	%r44, %r2, 32;
	setp.eq.s32 	%p10, %r44, 0;
	add.s32 	%r45, %r2, 480;
	selp.b32 	%r46, %r2, %r45, %p10;
	shl.b32 	%r47, %r46, 3;
	add.s32 	%r8, %r22, %r47;
	ld.shared.u64 	%rd9, [%r8];
	ld.shared.u64 	%rd10, [%r8+256];
	setp.le.s64 	%p11, %rd9, %rd10;
	@%p11 bra 	$L__BB1_12;
	st.shared.u64 	[%r8], %rd10;
	st.shared.u64 	[%r8+256], %rd9;
$L__BB1_12:
	bar.sync 	0;
	and.b32  	%r49, %r2, 16;
	setp.eq.s32 	%p12, %r49, 0;
	add.s32 	%r50, %r2, 496;
	selp.b32 	%r51, %r2, %r50, %p12;
	shl.b32 	%r52, %r51, 3;
	add.s32 	%r9, %r22, %r52;
	ld.shared.u64 	%rd11, [%r9];
	ld.shared.u64 	%rd12, [%r9+128];
	setp.le.s64 	%p13, %rd11, %rd12;
	@%p13 bra 	$L__BB1_14;
	st.shared.u64 	[%r9], %rd12;
	st.shared.u64 	[%r9+128], %rd11;
$L__BB1_14:
	bar.sync 	0;
	and.b32  	%r54, %r2, 8;
	setp.eq.s32 	%p14, %r54, 0;
	add.s32 	%r55, %r2, 504;
	selp.b32 	%r56, %r2, %r55, %p14;
	shl.b32 	%r57, %r56, 3;
	add.s32 	%r10, %r22, %r57;
	ld.shared.u64 	%rd13, [%r10];
	ld.shared.u64 	%rd14, [%r10+64];
	setp.le.s64 	%p15, %rd13, %rd14;
	@%p15 bra 	$L__BB1_16;
	st.shared.u64 	[%r10], %rd14;
	st.shared.u64 	[%r10+64], %rd13;
$L__BB1_16:
	bar.sync 	0;
	and.b32  	%r59, %r2, 4;
	setp.eq.s32 	%p16, %r59, 0;
	add.s32 	%r60, %r2, 508;
	selp.b32 	%r61, %r2, %r60, %p16;
	shl.b32 	%r62, %r61, 3;
	add.s32 	%r11, %r22, %r62;
	ld.shared.u64 	%rd15, [%r11];
	ld.shared.u64 	%rd16, [%r11+32];
	setp.le.s64 	%p17, %rd15, %rd16;
	@%p17 bra 	$L__BB1_18;
	st.shared.u64 	[%r11], %rd16;
	st.shared.u64 	[%r11+32], %rd15;
$L__BB1_18:
	bar.sync 	0;
	and.b32  	%r64, %r2, 2;
	setp.eq.s32 	%p18, %r64, 0;
	add.s32 	%r65, %r2, 510;
	selp.b32 	%r66, %r2, %r65, %p18;
	shl.b32 	%r67, %r66, 3;
	add.s32 	%r12, %r22, %r67;
	ld.shared.u64 	%rd17, [%r12];
	ld.shared.u64 	%rd18, [%r12+16];
	setp.le.s64 	%p19, %rd17, %rd18;
	@%p19 bra 	$L__BB1_20;
	st.shared.u64 	[%r12], %rd18;
	st.shared.u64 	[%r12+16], %rd17;
$L__BB1_20:
	bar.sync 	0;
	and.b32  	%r69, %r2, 1;
	setp.eq.b32 	%p20, %r69, 1;
	add.s32 	%r70, %r2, 511;
	selp.b32 	%r71, %r70, %r2, %p20;
	shl.b32 	%r72, %r71, 3;
	add.s32 	%r13, %r22, %r72;
	ld.shared.u64 	%rd19, [%r13];
	ld.shared.u64 	%rd20, [%r13+8];
	setp.le.s64 	%p21, %rd19, %rd20;
	@%p21 bra 	$L__BB1_22;
	st.shared.u64 	[%r13], %rd20;
	st.shared.u64 	[%r13+8], %rd19;
$L__BB1_22:
	bar.sync 	0;
	ld.shared.u64 	%rd28, [%r3];
	st.global.u64 	[%rd1], %rd28;
	ld.shared.u64 	%rd29, [%r3+8];
	st.global.u64 	[%rd1+8], %rd29;
$L__BB1_23:
	ret;

}


// ===== COMPILED SASS (sm_100) =====

	.target	sm_100

	.elftype	@"ET_EXEC"


//--------------------- .note.nv.tkinfo           --------------------------
	.section	.note.nv.tkinfo,"",@"SHT_NOTE"
	.sectionflags	@"SHF_NOTE_NV_TKINFO"
	.tkinfo
        /*0018*/ 	.word	0x00000002
        /*0030*/ 	.string	""
        /*0030*/ 	.string	"ptxas"
        /*0030*/ 	.string	"Cuda compilation tools, release 13.0, V13.0.88"
        /*0030*/ 	.string	"Build cuda_13.0.r13.0/compiler.36424714_0"
        /*0030*/ 	.string	"-arch sm_100 -m 64 "



//--------------------- .note.nv.cuinfo           --------------------------
	.section	.note.nv.cuinfo,"",@"SHT_NOTE"
	.sectionflags	@"SHF_NOTE_NV_CUINFO"
        /*0018*/ 	.short	0x0002
        /*001a*/ 	.short	0x0064
        /*001c*/ 	.short	0x0082
	.zero		2


//--------------------- .nv.info                  --------------------------
	.section	.nv.info,"",@"SHT_CUDA_INFO"
	.align	4


	//----- nvinfo : EIATTR_REGCOUNT
	.align		4
        /*0000*/ 	.byte	0x04, 0x2f
        /*0002*/ 	.short	(.L_1 - .L_0)
	.align		4
.L_0:
        /*0004*/ 	.word	index@(_Z16oddEvenBlockSortPxi)
        /*0008*/ 	.word	0x00000012


	//----- nvinfo : EIATTR_FRAME_SIZE
	.align		4
.L_1:
        /*000c*/ 	.byte	0x04, 0x11
        /*000e*/ 	.short	(.L_3 - .L_2)
	.align		4
.L_2:
        /*0010*/ 	.word	index@(_Z16oddEvenBlockSortPxi)
        /*0014*/ 	.word	0x00000000


	//----- nvinfo : EIATTR_REGCOUNT
	.align		4
.L_3:
        /*0018*/ 	.byte	0x04, 0x2f
        /*001a*/ 	.short	(.L_5 - .L_4)
	.align		4
.L_4:
        /*001c*/ 	.word	index@(_Z12bitonicMergePxib)
        /*0020*/ 	.word	0x0000001a


	//----- nvinfo : EIATTR_FRAME_SIZE
	.align		4
.L_5:
        /*0024*/ 	.byte	0x04, 0x11
        /*0026*/ 	.short	(.L_7 - .L_6)
	.align		4
.L_6:
        /*0028*/ 	.word	index@(_Z12bitonicMergePxib)
        /*002c*/ 	.word	0x00000000


	//----- nvinfo : EIATTR_MIN_STACK_SIZE
	.align		4
.L_7:
        /*0030*/ 	.byte	0x04, 0x12
        /*0032*/ 	.short	(.L_9 - .L_8)
	.align		4
.L_8:
        /*0034*/ 	.word	index@(_Z12bitonicMergePxib)
        /*0038*/ 	.word	0x00000000


	//----- nvinfo : EIATTR_MIN_STACK_SIZE
	.align		4
.L_9:
        /*003c*/ 	.byte	0x04, 0x12
        /*003e*/ 	.short	(.L_11 - .L_10)
	.align		4
.L_10:
        /*0040*/ 	.word	index@(_Z16oddEvenBlockSortPxi)
        /*0044*/ 	.word	0x00000000
.L_11:


//--------------------- .nv.compat                --------------------------
	.section	.nv.compat,"",@"SHT_CUDA_COMPAT_INFO"
	.align	4
        /*0000*/ 	.byte	0x02, 0x09, 0x00, 0x00, 0x02, 0x02, 0x01, 0x00, 0x02, 0x05, 0x05, 0x00, 0x03, 0x07, 0x01, 0x01
        /*0010*/ 	.byte	0x02, 0x03, 0x00, 0x00, 0x02, 0x06, 0x01, 0x00, 0x04, 0x0b, 0x08, 0x00, 0x09, 0x00, 0x00, 0x00
        /*0020*/ 	.byte	0x00, 0x00, 0x00, 0x00


//--------------------- .nv.info._Z12bitonicMergePxib --------------------------
	.section	.nv.info._Z12bitonicMergePxib,"",@"SHT_CUDA_INFO"
	.sectionflags	@""
	.align	4


	//----- nvinfo : EIATTR_CUDA_API_VERSION
	.align		4
        /*0000*/ 	.byte	0x04, 0x37
        /*0002*/ 	.short	(.L_13 - .L_12)
.L_12:
        /*0004*/ 	.word	0x00000082


	//----- nvinfo : EIATTR_KPARAM_INFO
	.align		4
.L_13:
        /*0008*/ 	.byte	0x04, 0x17
        /*000a*/ 	.short	(.L_15 - .L_14)
.L_14:
        /*000c*/ 	.word	0x00000000
        /*0010*/ 	.short	0x0002
        /*0012*/ 	.short	0x000c
        /*0014*/ 	.byte	0x00, 0xf0, 0x05, 0x00


	//----- nvinfo : EIATTR_KPARAM_INFO
	.align		4
.L_15:
        /*0018*/ 	.byte	0x04, 0x17
        /*001a*/ 	.short	(.L_17 - .L_16)
.L_16:
        /*001c*/ 	.word	0x00000000
        /*0020*/ 	.short	0x0001
        /*0022*/ 	.short	0x0008
        /*0024*/ 	.byte	0x00, 0xf0, 0x11, 0x00


	//----- nvinfo : EIATTR_KPARAM_INFO
	.align		4
.L_17:
        /*0028*/ 	.byte	0x04, 0x17
        /*002a*/ 	.short	(.L_19 - .L_18)
.L_18:
        /*002c*/ 	.word	0x00000000
        /*0030*/ 	.short	0x0000
        /*0032*/ 	.short	0x0000
        /*0034*/ 	.byte	0x00, 0xf5, 0x21, 0x00


	//----- nvinfo : EIATTR_SPARSE_MMA_MASK
	.align		4
.L_19:
        /*0038*/ 	.byte	0x03, 0x50
        /*003a*/ 	.short	0x0000


	//----- nvinfo : EIATTR_MAXREG_COUNT
	.align		4
        /*003c*/ 	.byte	0x03, 0x1b
        /*003e*/ 	.short	0x00ff


	//----- nvinfo : EIATTR_NUM_BARRIERS
	.align		4
        /*0040*/ 	.byte	0x02, 0x4c
        /*0042*/ 	.byte	0x01
	.zero		1


	//----- nvinfo : EIATTR_MERCURY_ISA_VERSION
	.align		4
        /*0044*/ 	.byte	0x03, 0x5f
        /*0046*/ 	.short	0x0101


	//----- nvinfo : EIATTR_VRC_CTA_INIT_COUNT
	.align		4
        /*0048*/ 	.byte	0x02, 0x4a
	.zero		1
	.zero		1


	//----- nvinfo : EIATTR_EXIT_INSTR_OFFSETS
	.align		4
        /*004c*/ 	.byte	0x04, 0x1c
        /*004e*/ 	.short	(.L_21 - .L_20)


	//   ....[0]....
.L_20:
        /*0050*/ 	.word	0x000000a0


	//   ....[1]....
        /*0054*/ 	.word	0x000008d0


	//----- nvinfo : EIATTR_CRS_STACK_SIZE
	.align		4
.L_21:
        /*0058*/ 	.byte	0x04, 0x1e
        /*005a*/ 	.short	(.L_23 - .L_22)
.L_22:
        /*005c*/ 	.word	0x00000000


	//----- nvinfo : EIATTR_CBANK_PARAM_SIZE
	.align		4
.L_23:
        /*0060*/ 	.byte	0x03, 0x19
        /*0062*/ 	.short	0x000d


	//----- nvinfo : EIATTR_PARAM_CBANK
	.align		4
        /*0064*/ 	.byte	0x04, 0x0a
        /*0066*/ 	.short	(.L_25 - .L_24)
	.align		4
.L_24:
        /*0068*/ 	.word	index@(.nv.constant0._Z12bitonicMergePxib)
        /*006c*/ 	.short	0x0380
        /*006e*/ 	.short	0x000d


	//----- nvinfo : EIATTR_SW_WAR
	.align		4
.L_25:
        /*0070*/ 	.byte	0x04, 0x36
        /*0072*/ 	.short	(.L_27 - .L_26)
.L_26:
        /*0074*/ 	.word	0x00000008
.L_27:


//--------------------- .nv.info._Z16oddEvenBlockSortPxi --------------------------
	.section	.nv.info._Z16oddEvenBlockSortPxi,"",@"SHT_CUDA_INFO"
	.sectionflags	@""
	.align	4


	//----- nvinfo : EIATTR_CUDA_API_VERSION
	.align		4
        /*0000*/ 	.byte	0x04, 0x37
        /*0002*/ 	.short	(.L_29 - .L_28)
.L_28:
        /*0004*/ 	.word	0x00000082


	//----- nvinfo : EIATTR_KPARAM_INFO
	.align		4
.L_29:
        /*0008*/ 	.byte	0x04, 0x17
        /*000a*/ 	.short	(.L_31 - .L_30)
.L_30:
        /*000c*/ 	.word	0x00000000
        /*0010*/ 	.short	0x0001
        /*0012*/ 	.short	0x0008
        /*0014*/ 	.byte	0x00, 0xf0, 0x11, 0x00


	//----- nvinfo : EIATTR_KPARAM_INFO
	.align		4
.L_31:
        /*0018*/ 	.byte	0x04, 0x17
        /*001a*/ 	.short	(.L_33 - .L_32)
.L_32:
        /*001c*/ 	.word	0x00000000
        /*0020*/ 	.short	0x0000
        /*0022*/ 	.short	0x0000
        /*0024*/ 	.byte	0x00, 0xf5, 0x21, 0x00


	//----- nvinfo : EIATTR_SPARSE_MMA_MASK
	.align		4
.L_33:
        /*0028*/ 	.byte	0x03, 0x50
        /*002a*/ 	.short	0x0000


	//----- nvinfo : EIATTR_MAXREG_COUNT
	.align		4
        /*002c*/ 	.byte	0x03, 0x1b
        /*002e*/ 	.short	0x00ff


	//----- nvinfo : EIATTR_NUM_BARRIERS
	.align		4
        /*0030*/ 	.byte	0x02, 0x4c
        /*0032*/ 	.byte	0x01
	.zero		1


	//----- nvinfo : EIATTR_MERCURY_ISA_VERSION
	.align		4
        /*0034*/ 	.byte	0x03, 0x5f
        /*0036*/ 	.short	0x0101


	//----- nvinfo : EIATTR_VRC_CTA_INIT_COUNT
	.align		4
        /*0038*/ 	.byte	0x02, 0x4a
	.zero		1
	.zero		1


	//----- nvinfo : EIATTR_EXIT_INSTR_OFFSETS
	.align		4
        /*003c*/ 	.byte	0x04, 0x1c
        /*003e*/ 	.short	(.L_35 - .L_34)


	//   ....[0]....
.L_34:
        /*0040*/ 	.word	0x00000050


	//   ....[1]....
        /*0044*/ 	.word	0x00000cd0


	//----- nvinfo : EIATTR_CRS_STACK_SIZE
	.align		4
.L_35:
        /*0048*/ 	.byte	0x04, 0x1e
        /*004a*/ 	.short	(.L_37 - .L_36)
.L_36:
        /*004c*/ 	.word	0x00000000


	//----- nvinfo : EIATTR_CBANK_PARAM_SIZE
	.align		4
.L_37:
        /*0050*/ 	.byte	0x03, 0x19
        /*0052*/ 	.short	0x000c


	//----- nvinfo : EIATTR_PARAM_CBANK
	.align		4
        /*0054*/ 	.byte	0x04, 0x0a
        /*0056*/ 	.short	(.L_39 - .L_38)
	.align		4
.L_38:
        /*0058*/ 	.word	index@(.nv.constant0._Z16oddEvenBlockSortPxi)
        /*005c*/ 	.short	0x0380
        /*005e*/ 	.short	0x000c


	//----- nvinfo : EIATTR_SW_WAR
	.align		4
.L_39:
        /*0060*/ 	.byte	0x04, 0x36
        /*0062*/ 	.short	(.L_41 - .L_40)
.L_40:
        /*0064*/ 	.word	0x00000008
.L_41:


//--------------------- .nv.callgraph             --------------------------
	.section	.nv.callgraph,"",@"SHT_CUDA_CALLGRAPH"
	.align	4
	.sectionentsize	8
	.align		4
        /*0000*/ 	.word	0x00000000
	.align		4
        /*0004*/ 	.word	0xffffffff
	.align		4
        /*0008*/ 	.word	0x00000000
	.align		4
        /*000c*/ 	.word	0xfffffffe
	.align		4
        /*0010*/ 	.word	0x00000000
	.align		4
        /*0014*/ 	.word	0xfffffffd
	.align		4
        /*0018*/ 	.word	0x00000000
	.align		4
        /*001c*/ 	.word	0xfffffffc


//--------------------- .text._Z12bitonicMergePxib --------------------------
	.section	.text._Z12bitonicMergePxib,"ax",@progbits
	.align	128
        .global         _Z12bitonicMergePxib
        .type           _Z12bitonicMergePxib,@function
        .size           _Z12bitonicMergePxib,(.L_x_37 - _Z12bitonicMergePxib)
        .other          _Z12bitonicMergePxib,@"STO_CUDA_ENTRY STV_DEFAULT"
_Z12bitonicMergePxib:
.text._Z12bitonicMergePxib:
[----:B------:R-:W-:Y:S01]  /*0000*/  LDC R1, c[0x0][0x37c] ;  /* 0x0000df00ff017b82 */ /* 0x000fe20000000800 */
[----:B------:R-:W0:Y:S07]  /*0010*/  LDCU.U8 UR4, c[0x0][0x38c] ;  /* 0x00007180ff0477ac */ /* 0x000e2e0008000000 */
[----:B------:R-:W1:Y:S08]  /*0020*/  S2UR UR5, SR_CTAID.X ;  /* 0x00000000000579c3 */ /* 0x000e700000002500 */
[----:B------:R-:W2:Y:S01]  /*0030*/  LDC R0, c[0x0][0x388] ;  /* 0x0000e200ff007b82 */ /* 0x000ea20000000800 */
[----:B0-----:R-:W-:-:S04]  /*0040*/  UPRMT UR4, UR4, 0x8880, URZ ;  /* 0x0000888004047896 */ /* 0x001fc800080000ff */
[----:B------:R-:W-:Y:S02]  /*0050*/  UISETP.NE.AND UP0, UPT, UR4, URZ, UPT ;  /* 0x000000ff0400728c */ /* 0x000fe4000bf05270 */
[----:B-1----:R-:W-:-:S09]  /*0060*/  USHF.L.U32 UR4, UR5, 0xa, URZ ;  /* 0x0000000a05047899 */ /* 0x002fd200080006ff */
[----:B------:R-:W-:-:S04]  /*0070*/  @UP0 UIADD3 UR4, UPT, UPT, UR4, 0x200, URZ ;  /* 0x0000020004040890 */ /* 0x000fc8000fffe0ff */
[----:B------:R-:W-:-:S06]  /*0080*/  UIADD3 UR5, UPT, UPT, UR4, 0x400, URZ ;  /* 0x0000040004057890 */ /* 0x000fcc000fffe0ff */
[----:B--2---:R-:W-:-:S13]  /*0090*/  ISETP.LT.AND P0, PT, R0, UR5, PT ;  /* 0x0000000500007c0c */ /* 0x004fda000bf01270 */
[----:B------:R-:W-:Y:S05]  /*00a0*/  @P0 EXIT ;  /* 0x000000000000094d */ /* 0x000fea0003800000 */
[----:B------:R-:W0:Y:S01]  /*00b0*/  S2R R4, SR_TID.X ;  /* 0x0000000000047919 */ /* 0x000e220000002100 */
[----:B------:R-:W1:Y:S01]  /*00c0*/  LDC.64 R2, c[0x0][0x380] ;  /* 0x0000e000ff027b82 */ /* 0x000e620000000a00 */
[----:B------:R-:W2:Y:S01]  /*00d0*/  LDCU.64 UR6, c[0x0][0x358] ;  /* 0x00006b00ff0677ac */ /* 0x000ea20008000a00 */
[----:B0-----:R-:W-:-:S05]  /*00e0*/  LEA R5, R4, UR4, 0x1 ;  /* 0x0000000404057c11 */ /* 0x001fca000f8e08ff */
[----:B-1----:R-:W-:-:S05]  /*00f0*/  IMAD.WIDE R2, R5, 0x8, R2 ;  /* 0x0000000805027825 */ /* 0x002fca00078e0202 */
[----:B--2---:R-:W2:Y:S04]  /*0100*/  LDG.E.64 R8, desc[UR6][R2.64] ;  /* 0x0000000602087981 */ /* 0x004ea8000c1e1b00 */
[----:B------:R-:W2:Y:S01]  /*0110*/  LDG.E.64 R10, desc[UR6][R2.64+0x8] ;  /* 0x00000806020a7981 */ /* 0x000ea2000c1e1b00 */
[----:B------:R-:W0:Y:S01]  /*0120*/  S2UR UR5, SR_CgaCtaId ;  /* 0x00000000000579c3 */ /* 0x000e220000008800 */
[----:B------:R-:W-:Y:S01]  /*0130*/  UMOV UR4, 0x400 ;  /* 0x0000040000047882 */ /* 0x000fe20000000000 */
[C---:B------:R-:W-:Y:S01]  /*0140*/  ISETP.GT.U32.AND P0, PT, R4.reuse, 0x1ff, PT ;  /* 0x000001ff0400780c */ /* 0x040fe20003f04070 */
[----:B------:R-:W-:Y:S01]  /*0150*/  BSSY.RECONVERGENT B0, `(.L_x_0) ;  /* 0x0000014000007945 */ /* 0x000fe20003800200 */
[----:B------:R-:W-:-:S05]  /*0160*/  LOP3.LUT R5, R4, 0x100, RZ, 0xc0, !PT ;  /* 0x0000010004057812 */ /* 0x000fca00078ec0ff */
[----:B------:R-:W-:Y:S01]  /*0170*/  IMAD.IADD R5, R5, 0x1, R4 ;  /* 0x0000000105057824 */ /* 0x000fe200078e0204 */
[----:B0-----:R-:W-:-:S06]  /*0180*/  ULEA UR4, UR5, UR4, 0x18 ;  /* 0x0000000405047291 */ /* 0x001fcc000f8ec0ff */
[----:B------:R-:W-:Y:S02]  /*0190*/  LEA R0, R4, UR4, 0x4 ;  /* 0x0000000404007c11 */ /* 0x000fe4000f8e20ff */
[----:B------:R-:W-:-:S03]  /*01a0*/  LEA R15, R5, UR4, 0x3 ;  /* 0x00000004050f7c11 */ /* 0x000fc6000f8e18ff */
[----:B--2---:R0:W-:Y:S01]  /*01b0*/  STS.128 [R0], R8 ;  /* 0x0000000800007388 */ /* 0x0041e20000000c00 */
[----:B------:R-:W-:Y:S06]  /*01c0*/  BAR.SYNC.DEFER_BLOCKING 0x0 ;  /* 0x0000000000007b1d */ /* 0x000fec0000010000 */
[----:B------:R-:W-:Y:S05]  /*01d0*/  @P0 BRA `(.L_x_1) ;  /* 0x00000000002c0947 */ /* 0x000fea0003800000 */
[----:B------:R-:W-:-:S04]  /*01e0*/  IMAD.SHL.U32 R5, R4, 0x8, RZ ;  /* 0x0000000804057824 */ /* 0x000fc800078e00ff */
[----:B0-----:R-:W-:Y:S01]  /*01f0*/  IMAD.IADD R11, R0, 0x1, -R5 ;  /* 0x00000001000b7824 */ /* 0x001fe200078e0a05 */
[----:B------:R-:W-:-:S04]  /*0200*/  LOP3.LUT R10, R5, 0x1ff8, RZ, 0x3c, !PT ;  /* 0x00001ff8050a7812 */ /* 0x000fc800078e3cff */
[----:B------:R-:W-:Y:S04]  /*0210*/  LDS.64 R6, [R11] ;  /* 0x000000000b067984 */ /* 0x000fe80000000a00 */
[----:B------:R-:W0:Y:S02]  /*0220*/  LDS.64 R8, [R10+UR4] ;  /* 0x000000040a087984 */ /* 0x000e240008000a00 */
[----:B0-----:R-:W-:-:S04]  /*0230*/  ISETP.GT.U32.AND P0, PT, R6, R8, PT ;  /* 0x000000080600720c */ /* 0x001fc80003f04070 */
[----:B------:R-:W-:-:S13]  /*0240*/  ISETP.GT.AND.EX P0, PT, R7, R9, PT, P0 ;  /* 0x000000090700720c */ /* 0x000fda0003f04300 */
[----:B------:R-:W-:-:S05]  /*0250*/  @P0 IADD3 R5, PT, PT, -R5, UR4, RZ ;  /* 0x0000000405050c10 */ /* 0x000fca000fffe1ff */
[----:B------:R-:W0:Y:S04]  /*0260*/  @P0 LDS.64 R8, [R5+0x1ff8] ;  /* 0x001ff80005080984 */ /* 0x000e280000000a00 */
[----:B0-----:R1:W-:Y:S04]  /*0270*/  @P0 STS.64 [R11], R8 ;  /* 0x000000080b000388 */ /* 0x0013e80000000a00 */
[----:B------:R1:W-:Y:S02]  /*0280*/  @P0 STS.64 [R5+0x1ff8], R6 ;  /* 0x001ff80605000388 */ /* 0x0003e40000000a00 */
.L_x_1:
[----:B------:R-:W-:Y:S05]  /*0290*/  BSYNC.RECONVERGENT B0 ;  /* 0x0000000000007941 */ /* 0x000fea0003800200 */
.L_x_0:
[----:B------:R-:W-:Y:S01]  /*02a0*/  BAR.SYNC.DEFER_BLOCKING 0x0 ;  /* 0x0000000000007b1d */ /* 0x000fe20000010000 */
[C---:B-1----:R-:W-:Y:S01]  /*02b0*/  VIADD R5, R4.reuse, 0x180 ;  /* 0x0000018004057836 */ /* 0x042fe20000000000 */
[C---:B------:R-:W-:Y:S01]  /*02c0*/  LOP3.LUT P1, RZ, R4.reuse, 0x80, RZ, 0xc0, !PT ;  /* 0x0000008004ff7812 */ /* 0x040fe2000782c0ff */
[----:B------:R-:W-:-:S03]  /*02d0*/  VIADD R17, R4, 0x1c0 ;  /* 0x000001c004117836 */ /* 0x000fc60000000000 */
[C---:B------:R-:W-:Y:S02]  /*02e0*/  SEL R5, R4.reuse, R5, !P1 ;  /* 0x0000000504057207 */ /* 0x040fe40004800000 */
[C---:B------:R-:W-:Y:S02]  /*02f0*/  LOP3.LUT P1, RZ, R4.reuse, 0x40, RZ, 0xc0, !PT ;  /* 0x0000004004ff7812 */ /* 0x040fe4000782c0ff */
[----:B------:R-:W-:Y:S02]  /*0300*/  LEA R5, R5, UR4, 0x3 ;  /* 0x0000000405057c11 */ /* 0x000fe4000f8e18ff */
[C---:B------:R-:W-:Y:S02]  /*0310*/  SEL R17, R4.reuse, R17, !P1 ;  /* 0x0000001104117207 */ /* 0x040fe40004800000 */
[----:B------:R-:W-:Y:S02]  /*0320*/  LOP3.LUT P1, RZ, R4, 0x20, RZ, 0xc0, !PT ;  /* 0x0000002004ff7812 */ /* 0x000fe4000782c0ff */
[----:B------:R-:W-:Y:S01]  /*0330*/  LEA R17, R17, UR4, 0x3 ;  /* 0x0000000411117c11 */ /* 0x000fe2000f8e18ff */
[----:B------:R-:W-:Y:S04]  /*0340*/  LDS.64 R6, [R15] ;  /* 0x000000000f067984 */ /* 0x000fe80000000a00 */
[----:B0-----:R-:W0:Y:S02]  /*0350*/  LDS.64 R8, [R15+0x800] ;  /* 0x000800000f087984 */ /* 0x001e240000000a00 */
[----:B0-----:R-:W-:-:S04]  /*0360*/  ISETP.GT.U32.AND P0, PT, R6, R8, PT ;  /* 0x000000080600720c */ /* 0x001fc80003f04070 */
[----:B------:R-:W-:-:S13]  /*0370*/  ISETP.GT.AND.EX P0, PT, R7, R9, PT, P0 ;  /* 0x000000090700720c */ /* 0x000fda0003f04300 */
[----:B------:R-:W-:Y:S04]  /*0380*/  @P0 STS.64 [R15], R8 ;  /* 0x000000080f000388 */ /* 0x000fe80000000a00 */
[----:B------:R0:W-:Y:S01]  /*0390*/  @P0 STS.64 [R15+0x800], R6 ;  /* 0x000800060f000388 */ /* 0x0001e20000000a00 */
[----:B------:R-:W-:Y:S01]  /*03a0*/  BAR.SYNC.DEFER_BLOCKING 0x0 ;  /* 0x0000000000007b1d */ /* 0x000fe20000010000 */
[----:B0-----:R-:W-:-:S05]  /*03b0*/  VIADD R15, R4, 0x1e0 ;  /* 0x000001e0040f7836 */ /* 0x001fca0000000000 */
[C---:B------:R-:W-:Y:S02]  /*03c0*/  SEL R15, R4.reuse, R15, !P1 ;  /* 0x0000000f040f7207 */ /* 0x040fe40004800000 */
[----:B------:R-:W-:Y:S02]  /*03d0*/  LOP3.LUT P1, RZ, R4, 0x10, RZ, 0xc0, !PT ;  /* 0x0000001004ff7812 */ /* 0x000fe4000782c0ff */
[----:B------:R-:W-:Y:S01]  /*03e0*/  LEA R15, R15, UR4, 0x3 ;  /* 0x000000040f0f7c11 */ /* 0x000fe2000f8e18ff */
[----:B------:R-:W-:Y:S04]  /*03f0*/  LDS.64 R10, [R5] ;  /* 0x00000000050a7984 */ /* 0x000fe80000000a00 */
[----:B------:R-:W0:Y:S02]  /*0400*/  LDS.64 R12, [R5+0x400] ;  /* 0x00040000050c7984 */ /* 0x000e240000000a00 */
        /* <DEDUP_REMOVED lines=39> */
[----:B------:R-:W-:-:S04]  /*0680*/  SEL R5, R4, R5, !P1 ;  /* 0x0000000504057207 */ /* 0x000fc80004800000 */
[----:B------:R-:W-:Y:S02]  /*0690*/  LEA R21, R5, UR4, 0x3 ;  /* 0x0000000405157c11 */ /* 0x000fe4000f8e18ff */
[----:B------:R-:W-:-:S04]  /*06a0*/  LOP3.LUT R5, R4, 0x1, RZ, 0xc0, !PT ;  /* 0x0000000104057812 */ /* 0x000fc800078ec0ff */
[----:B------:R-:W-:Y:S01]  /*06b0*/  ISETP.NE.U32.AND P1, PT, R5, 0x1, PT ;  /* 0x000000010500780c */ /* 0x000fe20003f25070 */
[----:B------:R-:W-:Y:S04]  /*06c0*/  LDS.64 R10, [R17] ;  /* 0x00000000110a7984 */ /* 0x000fe80000000a00 */
[----:B------:R-:W0:Y:S08]  /*06d0*/  LDS.64 R12, [R17+0x40] ;  /* 0x00004000110c7984 */ /* 0x000e300000000a00 */
[----:B------:R-:W-:-:S05]  /*06e0*/  @!P1 VIADD R4, R4, 0x1ff ;  /* 0x000001ff04049836 */ /* 0x000fca0000000000 */
[----:B------:R-:W-:Y:S02]  /*06f0*/  LEA R23, R4, UR4, 0x3 ;  /* 0x0000000404177c11 */ /* 0x000fe4000f8e18ff */
[----:B0-----:R-:W-:-:S04]  /*0700*/  ISETP.GT.U32.AND P0, PT, R10, R12, PT ;  /* 0x0000000c0a00720c */ /* 0x001fc80003f04070 */
[----:B------:R-:W-:-:S13]  /*0710*/  ISETP.GT.AND.EX P0, PT, R11, R13, PT, P0 ;  /* 0x0000000d0b00720c */ /* 0x000fda0003f04300 */
[----:B------:R-:W-:Y:S04]  /*0720*/  @P0 STS.64 [R17], R12 ;  /* 0x0000000c11000388 */ /* 0x000fe80000000a00 */
[----:B------:R-:W-:Y:S01]  /*0730*/  @P0 STS.64 [R17+0x40], R10 ;  /* 0x0000400a11000388 */ /* 0x000fe20000000a00 */
[----:B------:R-:W-:Y:S06]  /*0740*/  BAR.SYNC.DEFER_BLOCKING 0x0 ;  /* 0x0000000000007b1d */ /* 0x000fec0000010000 */
[----:B------:R-:W-:Y:S04]  /*0750*/  LDS.64 R6, [R15] ;  /* 0x000000000f067984 */ /* 0x000fe80000000a00 */
[----:B------:R-:W0:Y:S02]  /*0760*/  LDS.64 R8, [R15+0x20] ;  /* 0x000020000f087984 */ /* 0x000e240000000a00 */
        /* <DEDUP_REMOVED lines=19> */
[----:B------:R-:W0:Y:S04]  /*08a0*/  LDS.128 R16, [R0] ;  /* 0x0000000000107984 */ /* 0x000e280000000c00 */
[----:B0-----:R-:W-:Y:S04]  /*08b0*/  STG.E.64 desc[UR6][R2.64], R16 ;  /* 0x0000001002007986 */ /* 0x001fe8000c101b06 */
[----:B------:R-:W-:Y:S01]  /*08c0*/  STG.E.64 desc[UR6][R2.64+0x8], R18 ;  /* 0x0000081202007986 */ /* 0x000fe2000c101b06 */
[----:B------:R-:W-:Y:S05]  /*08d0*/  EXIT ;  /* 0x000000000000794d */ /* 0x000fea0003800000 */
.L_x_2:
[----:B------:R-:W-:-:S00]  /*08e0*/  BRA `(.L_x_2) ;  /* 0xfffffffc00fc7947 */ /* 0x000fc0000383ffff */
[----:B------:R-:W-:-:S00]  /*08f0*/  NOP ;  /* 0x0000000000007918 */ /* 0x000fc00000000000 */
        /* <DEDUP_REMOVED lines=8> */
.L_x_37:


//--------------------- .text._Z16oddEvenBlockSortPxi --------------------------
	.section	.text._Z16oddEvenBlockSortPxi,"ax",@progbits
	.align	128
        .global         _Z16oddEvenBlockSortPxi
        .type           _Z16oddEvenBlockSortPxi,@function
        .size           _Z16oddEvenBlockSortPxi,(.L_x_38 - _Z16oddEvenBlockSortPxi)
        .other          _Z16oddEvenBlockSortPxi,@"STO_CUDA_ENTRY STV_DEFAULT"
_Z16oddEvenBlockSortPxi:
.text._Z16oddEvenBlockSortPxi:
[----:B------:R-:W-:Y:S08]  /*0000*/  LDC R1, c[0x0][0x37c] ;  /* 0x0000df00ff017b82 */ /* 0x000ff00000000800 */
[----:B------:R-:W0:Y:S08]  /*0010*/  S2UR UR4, SR_CTAID.X ;  /* 0x00000000000479c3 */ /* 0x000e300000002500 */
[----:B------:R-:W1:Y:S01]  /*0020*/  LDC R0, c[0x0][0x388] ;  /* 0x0000e200ff007b82 */ /* 0x000e620000000800 */
[----:B0-----:R-:W-:-:S06]  /*0030*/  USHF.L.U32 UR4, UR4, 0x9, URZ ;  /* 0x0000000904047899 */ /* 0x001fcc00080006ff */
[----:B-1----:R-:W-:-:S13]  /*0040*/  ISETP.LE.AND P0, PT, R0, UR4, PT ;  /* 0x0000000400007c0c */ /* 0x002fda000bf03270 */
        /* <DEDUP_REMOVED lines=10> */
[----:B------:R-:W-:Y:S01]  /*00f0*/  ISETP.GT.U32.AND P2, PT, R8, 0xff, PT ;  /* 0x000000ff0800780c */ /* 0x000fe20003f44070 */
[----:B0-----:R-:W-:-:S06]  /*0100*/  ULEA UR4, UR5, UR4, 0x18 ;  /* 0x0000000405047291 */ /* 0x001fcc000f8ec0ff */
[----:B------:R-:W-:Y:S01]  /*0110*/  LEA R0, R8, UR4, 0x4 ;  /* 0x0000000408007c11 */ /* 0x000fe2000f8e20ff */
[----:B------:R-:W-:-:S04]  /*0120*/  UMOV UR4, URZ ;  /* 0x000000ff00047c82 */ /* 0x000fc80008000000 */
[----:B--2---:R0:W-:Y:S02]  /*0130*/  STS.128 [R0], R4 ;  /* 0x0000000400007388 */ /* 0x0041e40000000c00 */
.L_x_35:
[----:B------:R-:W-:Y:S01]  /*0140*/  BAR.SYNC.DEFER_BLOCKING 0x0 ;  /* 0x0000000000007b1d */ /* 0x000fe20000010000 */
[----:B------:R-:W-:-:S05]  /*0150*/  ISETP.GT.U32.AND P1, PT, R8, 0xfe, PT ;  /* 0x000000fe0800780c */ /* 0x000fca0003f24070 */
[----:B------:R-:W-:Y:S04]  /*0160*/  BSSY.RECONVERGENT B0, `(.L_x_3) ;  /* 0x000000a000007945 */ /* 0x000fe80003800200 */
[----:B01234-:R-:W-:Y:S05]  /*0170*/  @P2 BRA `(.L_x_4) ;  /* 0x0000000000202947 */ /* 0x01ffea0003800000 */
[----:B0-----:R-:W0:Y:S02]  /*0180*/  LDS.128 R4, [R0] ;  /* 0x0000000000047984 */ /* 0x001e240000000c00 */
[----:B0-----:R-:W-:Y:S01]  /*0190*/  ISETP.GT.U32.AND P0, PT, R4, R6, PT ;  /* 0x000000060400720c */ /* 0x001fe20003f04070 */
[----:B------:R-:W-:Y:S02]  /*01a0*/  IMAD.MOV.U32 R12, RZ, RZ, R6 ;  /* 0x000000ffff0c7224 */ /* 0x000fe400078e0006 */
[----:B------:R-:W-:Y:S01]  /*01b0*/  IMAD.MOV.U32 R13, RZ, RZ, R7 ;  /* 0x000000ffff0d7224 */ /* 0x000fe200078e0007 */
[----:B------:R-:W-:Y:S01]  /*01c0*/  ISETP.GT.AND.EX P0, PT, R5, R7, PT, P0 ;  /* 0x000000070500720c */ /* 0x000fe20003f04300 */
[----:B------:R-:W-:Y:S02]  /*01d0*/  IMAD.MOV.U32 R14, RZ, RZ, R4 ;  /* 0x000000ffff0e7224 */ /* 0x000fe400078e0004 */
[----:B------:R-:W-:-:S10]  /*01e0*/  IMAD.MOV.U32 R15, RZ, RZ, R5 ;  /* 0x000000ffff0f7224 */ /* 0x000fd400078e0005 */
[----:B------:R1:W-:Y:S02]  /*01f0*/  @P0 STS.128 [R0], R12 ;  /* 0x0000000c00000388 */ /* 0x0003e40000000c00 */
.L_x_4:
[----:B------:R-:W-:Y:S05]  /*0200*/  BSYNC.RECONVERGENT B0 ;  /* 0x0000000000007941 */ /* 0x000fea0003800200 */
.L_x_3:
[----:B------:R-:W-:Y:S01]  /*0210*/  BAR.SYNC.DEFER_BLOCKING 0x0 ;  /* 0x0000000000007b1d */ /* 0x000fe20000010000 */
[----:B------:R-:W-:-:S05]  /*0220*/  ISETP.GT.U32.AND P2, PT, R8, 0xff, PT ;  /* 0x000000ff0800780c */ /* 0x000fca0003f44070 */
[----:B------:R-:W-:Y:S04]  /*0230*/  BSSY.RECONVERGENT B0, `(.L_x_5) ;  /* 0x0000008000007945 */ /* 0x000fe80003800200 */
[----:B------:R-:W-:Y:S05]  /*0240*/  @P1 BRA `(.L_x_6) ;  /* 0x0000000000181947 */ /* 0x000fea0003800000 */
[----:B0-----:R-:W-:Y:S04]  /*0250*/  LDS.64 R4, [R0+0x8] ;  /* 0x0000080000047984 */ /* 0x001fe80000000a00 */
[----:B------:R-:W0:Y:S02]  /*0260*/  LDS.64 R6, [R0+0x10] ;  /* 0x0000100000067984 */ /* 0x000e240000000a00 */
[----:B0-----:R-:W-:-:S04]  /*0270*/  ISETP.GT.U32.AND P0, PT, R4, R6, PT ;  /* 0x000000060400720c */ /* 0x001fc80003f04070 */
[----:B------:R-:W-:-:S13]  /*0280*/  ISETP.GT.AND.EX P0, PT, R5, R7, PT, P0 ;  /* 0x000000070500720c */ /* 0x000fda0003f04300 */
[----:B------:R2:W-:Y:S04]  /*0290*/  @P0 STS.64 [R0+0x8], R6 ;  /* 0x0000080600000388 */ /* 0x0005e80000000a00 */
[----:B------:R2:W-:Y:S02]  /*02a0*/  @P0 STS.64 [R0+0x10], R4 ;  /* 0x0000100400000388 */ /* 0x0005e40000000a00 */
.L_x_6:
[----:B------:R-:W-:Y:S05]  /*02b0*/  BSYNC.RECONVERGENT B0 ;  /* 0x0000000000007941 */ /* 0x000fea0003800200 */
.L_x_5:
[----:B------:R-:W-:Y:S06]  /*02c0*/  BAR.SYNC.DEFER_BLOCKING 0x0 ;  /* 0x0000000000007b1d */ /* 0x000fec0000010000 */
[----:B------:R-:W-:Y:S04]  /*02d0*/  BSSY.RECONVERGENT B0, `(.L_x_7) ;  /* 0x000000a000007945 */ /* 0x000fe80003800200 */
[----:B------:R-:W-:Y:S05]  /*02e0*/  @P2 BRA `(.L_x_8) ;  /* 0x0000000000202947 */ /* 0x000fea0003800000 */
[----:B0-2---:R-:W0:Y:S02]  /*02f0*/  LDS.128 R4, [R0] ;  /* 0x0000000000047984 */ /* 0x005e240000000c00 */
[----:B0-----:R-:W-:Y:S01]  /*0300*/  ISETP.GT.U32.AND P0, PT, R4, R6, PT ;  /* 0x000000060400720c */ /* 0x001fe20003f04070 */
[----:B-1----:R-:W-:Y:S02]  /*0310*/  IMAD.MOV.U32 R12, RZ, RZ, R6 ;  /* 0x000000ffff0c7224 */ /* 0x002fe400078e0006 */
[----:B------:R-:W-:Y:S01]  /*0320*/  IMAD.MOV.U32 R13, RZ, RZ, R7 ;  /* 0x000000ffff0d7224 */ /* 0x000fe200078e0007 */
[----:B------:R-:W-:Y:S01]  /*0330*/  ISETP.GT.AND.EX P0, PT, R5, R7, PT, P0 ;  /* 0x000000070500720c */ /* 0x000fe20003f04300 */
[----:B------:R-:W-:Y:S02]  /*0340*/  IMAD.MOV.U32 R14, RZ, RZ, R4 ;  /* 0x000000ffff0e7224 */ /* 0x000fe400078e0004 */
[----:B------:R-:W-:-:S10]  /*0350*/  IMAD.MOV.U32 R15, RZ, RZ, R5 ;  /* 0x000000ffff0f7224 */ /* 0x000fd400078e0005 */
[----:B------:R3:W-:Y:S02]  /*0360*/  @P0 STS.128 [R0], R12 ;  /* 0x0000000c00000388 */ /* 0x0007e40000000c00 */
.L_x_8:
[----:B------:R-:W-:Y:S05]  /*0370*/  BSYNC.RECONVERGENT B0 ;  /* 0x0000000000007941 */ /* 0x000fea0003800200 */
.L_x_7:
[----:B------:R-:W-:Y:S06]  /*0380*/  BAR.SYNC.DEFER_BLOCKING 0x0 ;  /* 0x0000000000007b1d */ /* 0x000fec0000010000 */
[----:B------:R-:W-:Y:S04]  /*0390*/  BSSY.RECONVERGENT B0, `(.L_x_9) ;  /* 0x0000008000007945 */ /* 0x000fe80003800200 */
[----:B------:R-:W-:Y:S05]  /*03a0*/  @P1 BRA `(.L_x_10) ;  /* 0x0000000000181947 */ /* 0x000fea0003800000 */
[----:B0-2---:R-:W-:Y:S04]  /*03b0*/  LDS.64 R4, [R0+0x8] ;  /* 0x0000080000047984 */ /* 0x005fe80000000a00 */
[----:B------:R-:W0:Y:S02]  /*03c0*/  LDS.64 R6, [R0+0x10] ;  /* 0x0000100000067984 */ /* 0x000e240000000a00 */
[----:B0-----:R-:W-:-:S04]  /*03d0*/  ISETP.GT.U32.AND P0, PT, R4, R6, PT ;  /* 0x000000060400720c */ /* 0x001fc80003f04070 */
[----:B------:R-:W-:-:S13]  /*03e0*/  ISETP.GT.AND.EX P0, PT, R5, R7, PT, P0 ;  /* 0x000000070500720c */ /* 0x000fda0003f04300 */
[----:B------:R4:W-:Y:S04]  /*03f0*/  @P0 STS.64 [R0+0x8], R6 ;  /* 0x0000080600000388 */ /* 0x0009e80000000a00 */
[----:B------:R4:W-:Y:S02]  /*0400*/  @P0 STS.64 [R0+0x10], R4 ;  /* 0x0000100400000388 */ /* 0x0009e40000000a00 */
.L_x_10:
[----:B------:R-:W-:Y:S05]  /*0410*/  BSYNC.RECONVERGENT B0 ;  /* 0x0000000000007941 */ /* 0x000fea0003800200 */
.L_x_9:
[----:B------:R-:W-:Y:S06]  /*0420*/  BAR.SYNC.DEFER_BLOCKING 0x0 ;  /* 0x0000000000007b1d */ /* 0x000fec0000010000 */
[----:B------:R-:W-:Y:S04]  /*0430*/  BSSY.RECONVERGENT B0, `(.L_x_11) ;  /* 0x000000a000007945 */ /* 0x000fe80003800200 */
[----:B------:R-:W-:Y:S05]  /*0440*/  @P2 BRA `(.L_x_12) ;  /* 0x0000000000202947 */ /* 0x000fea0003800000 */
[----:B0-2-4-:R-:W0:Y:S02]  /*0450*/  LDS.128 R4, [R0] ;  /* 0x0000000000047984 */ /* 0x015e240000000c00 */
[----:B0-----:R-:W-:Y:S01]  /*0460*/  ISETP.GT.U32.AND P0, PT, R4, R6, PT ;  /* 0x000000060400720c */ /* 0x001fe20003f04070 */
[----:B-1-3--:R-:W-:Y:S02]  /*0470*/  IMAD.MOV.U32 R12, RZ, RZ, R6 ;  /* 0x000000ffff0c7224 */ /* 0x00afe400078e0006 */
[----:B------:R-:W-:Y:S01]  /*0480*/  IMAD.MOV.U32 R13, RZ, RZ, R7 ;  /* 0x000000ffff0d7224 */ /* 0x000fe200078e0007 */
[----:B------:R-:W-:Y:S01]  /*0490*/  ISETP.GT.AND.EX P0, PT, R5, R7, PT, P0 ;  /* 0x000000070500720c */ /* 0x000fe20003f04300 */
[----:B------:R-:W-:Y:S02]  /*04a0*/  IMAD.MOV.U32 R14, RZ, RZ, R4 ;  /* 0x000000ffff0e7224 */ /* 0x000fe400078e0004 */
[----:B------:R-:W-:-:S10]  /*04b0*/  IMAD.MOV.U32 R15, RZ, RZ, R5 ;  /* 0x000000ffff0f7224 */ /* 0x000fd400078e0005 */
[----:B------:R0:W-:Y:S02]  /*04c0*/  @P0 STS.128 [R0], R12 ;  /* 0x0000000c00000388 */ /* 0x0001e40000000c00 */
.L_x_12:
[----:B------:R-:W-:Y:S05]  /*04d0*/  BSYNC.RECONVERGENT B0 ;  /* 0x0000000000007941 */ /* 0x000fea0003800200 */
.L_x_11:
[----:B------:R-:W-:Y:S06]  /*04e0*/  BAR.SYNC.DEFER_BLOCKING 0x0 ;  /* 0x0000000000007b1d */ /* 0x000fec0000010000 */
[----:B------:R-:W-:Y:S04]  /*04f0*/  BSSY.RECONVERGENT B0, `(.L_x_13) ;  /* 0x0000008000007945 */ /* 0x000fe80003800200 */
[----:B------:R-:W-:Y:S05]  /*0500*/  @P1 BRA `(.L_x_14) ;  /* 0x0000000000181947 */ /* 0x000fea0003800000 */
[----:B0-2-4-:R-:W-:Y:S04]  /*0510*/  LDS.64 R4, [R0+0x8] ;  /* 0x0000080000047984 */ /* 0x015fe80000000a00 */
[----:B------:R-:W0:Y:S02]  /*0520*/  LDS.64 R6, [R0+0x10] ;  /* 0x0000100000067984 */ /* 0x000e240000000a00 */
[----:B0-----:R-:W-:-:S04]  /*0530*/  ISETP.GT.U32.AND P0, PT, R4, R6, PT ;  /* 0x000000060400720c */ /* 0x001fc80003f04070 */
[----:B------:R-:W-:-:S13]  /*0540*/  ISETP.GT.AND.EX P0, PT, R5, R7, PT, P0 ;  /* 0x000000070500720c */ /* 0x000fda0003f04300 */
[----:B------:R0:W-:Y:S04]  /*0550*/  @P0 STS.64 [R0+0x8], R6 ;  /* 0x0000080600000388 */ /* 0x0001e80000000a00 */
[----:B------:R0:W-:Y:S02]  /*0560*/  @P0 STS.64 [R0+0x10], R4 ;  /* 0x0000100400000388 */ /* 0x0001e40000000a00 */
.L_x_14:
[----:B------:R-:W-:Y:S05]  /*0570*/  BSYNC.RECONVERGENT B0 ;  /* 0x0000000000007941 */ /* 0x000fea0003800200 */
.L_x_13:
        /* <DEDUP_REMOVED lines=11> */
.L_x_16:
[----:B------:R-:W-:Y:S05]  /*0630*/  BSYNC.RECONVERGENT B0 ;  /* 0x0000000000007941 */ /* 0x000fea0003800200 */
.L_x_15:
        /* <DEDUP_REMOVED lines=9> */
.L_x_18:
[----:B------:R-:W-:Y:S05]  /*06d0*/  BSYNC.RECONVERGENT B0 ;  /* 0x0000000000007941 */ /* 0x000fea0003800200 */
.L_x_17:
        /* <DEDUP_REMOVED lines=11> */
.L_x_20:
[----:B------:R-:W-:Y:S05]  /*0790*/  BSYNC.RECONVERGENT B0 ;  /* 0x0000000000007941 */ /* 0x000fea0003800200 */
.L_x_19:
        /* <DEDUP_REMOVED lines=9> */
.L_x_22:
[----:B------:R-:W-:Y:S05]  /*0830*/  BSYNC.RECONVERGENT B0 ;  /* 0x0000000000007941 */ /* 0x000fea0003800200 */
.L_x_21:
        /* <DEDUP_REMOVED lines=11> */
.L_x_24:
[----:B------:R-:W-:Y:S05]  /*08f0*/  BSYNC.RECONVERGENT B0 ;  /* 0x0000000000007941 */ /* 0x000fea0003800200 */
.L_x_23:
        /* <DEDUP_REMOVED lines=9> */
.L_x_26:
[----:B------:R-:W-:Y:S05]  /*0990*/  BSYNC.RECONVERGENT B0 ;  /* 0x0000000000007941 */ /* 0x000fea0003800200 */
.L_x_25:
        /* <DEDUP_REMOVED lines=11> */
.L_x_28:
[----:B------:R-:W-:Y:S05]  /*0a50*/  BSYNC.RECONVERGENT B0 ;  /* 0x0000000000007941 */ /* 0x000fea0003800200 */
.L_x_27:
        /* <DEDUP_REMOVED lines=9> */
.L_x_30:
[----:B------:R-:W-:Y:S05]  /*0af0*/  BSYNC.RECONVERGENT B0 ;  /* 0x0000000000007941 */ /* 0x000fea0003800200 */
.L_x_29:
        /* <DEDUP_REMOVED lines=11> */
.L_x_32:
[----:B------:R-:W-:Y:S05]  /*0bb0*/  BSYNC.RECONVERGENT B0 ;  /* 0x0000000000007941 */ /* 0x000fea0003800200 */
.L_x_31:
[----:B------:R-:W-:Y:S01]  /*0bc0*/  UIADD3 UR4, UPT, UPT, UR4, 0x8, URZ ;  /* 0x0000000804047890 */ /* 0x000fe2000fffe0ff */
[----:B------:R-:W-:Y:S03]  /*0bd0*/  BAR.SYNC.DEFER_BLOCKING 0x0 ;  /* 0x0000000000007b1d */ /* 0x000fe60000010000 */
[----:B------:R-:W-:-:S03]  /*0be0*/  UISETP.NE.AND UP0, UPT, UR4, 0x100, UPT ;  /* 0x000001000400788c */ /* 0x000fc6000bf05270 */
        /* <DEDUP_REMOVED lines=8> */
.L_x_34:
[----:B------:R-:W-:Y:S05]  /*0c70*/  BSYNC.RECONVERGENT B0 ;  /* 0x0000000000007941 */ /* 0x000fea0003800200 */
.L_x_33:
[----:B------:R-:W-:Y:S05]  /*0c80*/  BRA.U UP0, `(.L_x_35) ;  /* 0xfffffff5002c7547 */ /* 0x000fea000b83ffff */
[----:B------:R-:W-:Y:S06]  /*0c90*/  BAR.SYNC.DEFER_BLOCKING 0x0 ;  /* 0x0000000000007b1d */ /* 0x000fec0000010000 */
[----:B0-2-4-:R-:W0:Y:S04]  /*0ca0*/  LDS.128 R4, [R0] ;  /* 0x0000000000047984 */ /* 0x015e280000000c00 */
[----:B0-----:R-:W-:Y:S04]  /*0cb0*/  STG.E.64 desc[UR6][R2.64], R4 ;  /* 0x0000000402007986 */ /* 0x001fe8000c101b06 */
[----:B------:R-:W-:Y:S01]  /*0cc0*/  STG.E.64 desc[UR6][R2.64+0x8], R6 ;  /* 0x0000080602007986 */ /* 0x000fe2000c101b06 */
[----:B------:R-:W-:Y:S05]  /*0cd0*/  EXIT ;  /* 0x000000000000794d */ /* 0x000fea0003800000 */
.L_x_36:
        /* <DEDUP_REMOVED lines=10> */
.L_x_38:


//--------------------- .nv.shared._Z12bitonicMergePxib --------------------------
	.section	.nv.shared._Z12bitonicMergePxib,"aw",@nobits
	.sectionflags	@""
	.align	8
.nv.shared._Z12bitonicMergePxib:
	.zero		9216


//--------------------- .nv.shared.reserved.0     --------------------------
	.section	.nv.shared.reserved.0,"aw",@nobits
	.weak		__nv_reservedSMEM_offset_0_alias
	.size		__nv_reservedSMEM_offset_0_alias, 0, 64
	.other		__nv_reservedSMEM_offset_0_alias,@"STO_CUDA_RESERVED_SHARED STV_DEFAULT"
__nv_reservedSMEM_offset_0_alias:
	.zero		0
	.zero		64


//--------------------- .nv.shared._Z16oddEvenBlockSortPxi --------------------------
	.section	.nv.shared._Z16oddEvenBlockSortPxi,"aw",@nobits
	.sectionflags	@""
	.align	8
.nv.shared._Z16oddEvenBlockSortPxi:
	.zero		5120


//--------------------- .nv.constant0._Z12bitonicMergePxib --------------------------
	.section	.nv.constant0._Z12bitonicMergePxib,"a",@progbits
	.sectionflags	@""
	.align	4
.nv.constant0._Z12bitonicMergePxib:
	.zero		909


//--------------------- .nv.constant0._Z16oddEvenBlockSortPxi --------------------------
	.section	.nv.constant0._Z16oddEvenBlockSortPxi,"a",@progbits
	.sectionflags	@""
	.align	4
.nv.constant0._Z16oddEvenBlockSortPxi:
	.zero		908


//--------------------- SYMBOLS --------------------------

	.type		.nv.reservedSmem.offset0,@object
	.size		.nv.reservedSmem.offset0,0x4
	.type		.nv.reservedSmem.cap,@object
	.size		.nv.reservedSmem.cap,0x4
